//
// Generated by NVIDIA NVVM Compiler
//
// Compiler Build ID: CL-36424714
// Cuda compilation tools, release 13.0, V13.0.88
// Based on NVVM 20.0.0
//

.version 9.0
.target sm_100
.address_size 64

	// .globl	_Z5saxpyiiPfS_

.visible .entry _Z5saxpyiiPfS_(
	.param .u32 _Z5saxpyiiPfS__param_0,
	.param .u32 _Z5saxpyiiPfS__param_1,
	.param .u64 .ptr .align 1 _Z5saxpyiiPfS__param_2,
	.param .u64 .ptr .align 1 _Z5saxpyiiPfS__param_3
)
{
	.reg .pred 	%p<2>;
	.reg .b32 	%r<7>;
	.reg .b32 	%f<5>;
	.reg .b64 	%rd<8>;

	ld.param.u32 	%r3, [_Z5saxpyiiPfS__param_0];
	ld.param.u32 	%r2, [_Z5saxpyiiPfS__param_1];
	ld.param.u64 	%rd1, [_Z5saxpyiiPfS__param_2];
	ld.param.u64 	%rd2, [_Z5saxpyiiPfS__param_3];
	mov.u32 	%r4, %ctaid.x;
	mov.u32 	%r5, %ntid.x;
	mov.u32 	%r6, %tid.x;
	mad.lo.s32 	%r1, %r4, %r5, %r6;
	setp.ge.s32 	%p1, %r1, %r3;
	@%p1 bra 	$L__BB0_2;
	cvta.to.global.u64 	%rd3, %rd1;
	cvta.to.global.u64 	%rd4, %rd2;
	mul.wide.s32 	%rd5, %r1, 4;
	add.s64 	%rd6, %rd3, %rd5;
	ld.global.f32 	%f1, [%rd6];
	cvt.rn.f32.s32 	%f2, %r2;
	add.s64 	%rd7, %rd4, %rd5;
	ld.global.f32 	%f3, [%rd7];
	fma.rn.f32 	%f4, %f1, %f2, %f3;
	st.global.f32 	[%rd7], %f4;
$L__BB0_2:
	ret;

}


// ===== COMPILED SASS (sm_100) =====

	.target	sm_100

	.elftype	@"ET_EXEC"


//--------------------- .note.nv.tkinfo           --------------------------
	.section	.note.nv.tkinfo,"",@"SHT_NOTE"
	.sectionflags	@"SHF_NOTE_NV_TKINFO"
	.tkinfo
        /*0018*/ 	.word	0x00000002
        /*0030*/ 	.string	""
        /*0030*/ 	.string	"ptxas"
        /*0030*/ 	.string	"Cuda compilation tools, release 13.0, V13.0.88"
        /*0030*/ 	.string	"Build cuda_13.0.r13.0/compiler.36424714_0"
        /*0030*/ 	.string	"-arch sm_100 -m 64 "



//--------------------- .note.nv.cuinfo           --------------------------
	.section	.note.nv.cuinfo,"",@"SHT_NOTE"
	.sectionflags	@"SHF_NOTE_NV_CUINFO"
        /*0018*/ 	.short	0x0002
        /*001a*/ 	.short	0x0064
        /*001c*/ 	.short	0x0082
	.zero		2


//--------------------- .nv.info                  --------------------------
	.section	.nv.info,"",@"SHT_CUDA_INFO"
	.align	4


	//----- nvinfo : EIATTR_REGCOUNT
	.align		4
        /*0000*/ 	.byte	0x04, 0x2f
        /*0002*/ 	.short	(.L_1 - .L_0)
	.align		4
.L_0:
        /*0004*/ 	.word	index@(_Z5saxpyiiPfS_)
        /*0008*/ 	.word	0x0000000c


	//----- nvinfo : EIATTR_FRAME_SIZE
	.align		4
.L_1:
        /*000c*/ 	.byte	0x04, 0x11
        /*000e*/ 	.short	(.L_3 - .L_2)
	.align		4
.L_2:
        /*0010*/ 	.word	index@(_Z5saxpyiiPfS_)
        /*0014*/ 	.word	0x00000000


	//----- nvinfo : EIATTR_MIN_STACK_SIZE
	.align		4
.L_3:
        /*0018*/ 	.byte	0x04, 0x12
        /*001a*/ 	.short	(.L_5 - .L_4)
	.align		4
.L_4:
        /*001c*/ 	.word	index@(_Z5saxpyiiPfS_)
        /*0020*/ 	.word	0x00000000
.L_5:


//--------------------- .nv.compat                --------------------------
	.section	.nv.compat,"",@"SHT_CUDA_COMPAT_INFO"
	.align	4
        /*0000*/ 	.byte	0x02, 0x09, 0x00, 0x00, 0x02, 0x02, 0x01, 0x00, 0x02, 0x05, 0x05, 0x00, 0x03, 0x07, 0x01, 0x01
        /*0010*/ 	.byte	0x02, 0x03, 0x00, 0x00, 0x02, 0x06, 0x01, 0x00, 0x04, 0x0b, 0x08, 0x00, 0x09, 0x00, 0x00, 0x00
        /*0020*/ 	.byte	0x00, 0x00, 0x00, 0x00


//--------------------- .nv.info._Z5saxpyiiPfS_   --------------------------
	.section	.nv.info._Z5saxpyiiPfS_,"",@"SHT_CUDA_INFO"
	.sectionflags	@""
	.align	4


	//----- nvinfo : EIATTR_CUDA_API_VERSION
	.align		4
        /*0000*/ 	.byte	0x04, 0x37
        /*0002*/ 	.short	(.L_7 - .L_6)
.L_6:
        /*0004*/ 	.word	0x00000082


	//----- nvinfo : EIATTR_KPARAM_INFO
	.align		4
.L_7:
        /*0008*/ 	.byte	0x04, 0x17
        /*000a*/ 	.short	(.L_9 - .L_8)
.L_8:
        /*000c*/ 	.word	0x00000000
        /*0010*/ 	.short	0x0003
        /*0012*/ 	.short	0x0010
        /*0014*/ 	.byte	0x00, 0xf5, 0x21, 0x00


	//----- nvinfo : EIATTR_KPARAM_INFO
	.align		4
.L_9:
        /*0018*/ 	.byte	0x04, 0x17
        /*001a*/ 	.short	(.L_11 - .L_10)
.L_10:
        /*001c*/ 	.word	0x00000000
        /*0020*/ 	.short	0x0002
        /*0022*/ 	.short	0x0008
        /*0024*/ 	.byte	0x00, 0xf5, 0x21, 0x00


	//----- nvinfo : EIATTR_KPARAM_INFO
	.align		4
.L_11:
        /*0028*/ 	.byte	0x04, 0x17
        /*002a*/ 	.short	(.L_13 - .L_12)
.L_12:
        /*002c*/ 	.word	0x00000000
        /*0030*/ 	.short	0x0001
        /*0032*/ 	.short	0x0004
        /*0034*/ 	.byte	0x00, 0xf0, 0x11, 0x00


	//----- nvinfo : EIATTR_KPARAM_INFO
	.align		4
.L_13:
        /*0038*/ 	.byte	0x04, 0x17
        /*003a*/ 	.short	(.L_15 - .L_14)
.L_14:
        /*003c*/ 	.word	0x00000000
        /*0040*/ 	.short	0x0000
        /*0042*/ 	.short	0x0000
        /*0044*/ 	.byte	0x00, 0xf0, 0x11, 0x00


	//----- nvinfo : EIATTR_SPARSE_MMA_MASK
	.align		4
.L_15:
        /*0048*/ 	.byte	0x03, 0x50
        /*004a*/ 	.short	0x0000


	//----- nvinfo : EIATTR_MAXREG_COUNT
	.align		4
        /*004c*/ 	.byte	0x03, 0x1b
        /*004e*/ 	.short	0x00ff


	//----- nvinfo : EIATTR_MERCURY_ISA_VERSION
	.align		4
        /*0050*/ 	.byte	0x03, 0x5f
        /*0052*/ 	.short	0x0101


	//----- nvinfo : EIATTR_VRC_CTA_INIT_COUNT
	.align		4
        /*0054*/ 	.byte	0x02, 0x4a
	.zero		1
	.zero		1


	//----- nvinfo : EIATTR_EXIT_INSTR_OFFSETS
	.align		4
        /*0058*/ 	.byte	0x04, 0x1c
        /*005a*/ 	.short	(.L_17 - .L_16)


	//   ....[0]....
.L_16:
        /*005c*/ 	.word	0x00000070


	//   ....[1]....
        /*0060*/ 	.word	0x00000130


	//----- nvinfo : EIATTR_CBANK_PARAM_SIZE
	.align		4
.L_17:
        /*0064*/ 	.byte	0x03, 0x19
        /*0066*/ 	.short	0x0018


	//----- nvinfo : EIATTR_PARAM_CBANK
	.align		4
        /*0068*/ 	.byte	0x04, 0x0a
        /*006a*/ 	.short	(.L_19 - .L_18)
	.align		4
.L_18:
        /*006c*/ 	.word	index@(.nv.constant0._Z5saxpyiiPfS_)
        /*0070*/ 	.short	0x0380
        /*0072*/ 	.short	0x0018


	//----- nvinfo : EIATTR_SW_WAR
	.align		4
.L_19:
        /*0074*/ 	.byte	0x04, 0x36
        /*0076*/ 	.short	(.L_21 - .L_20)
.L_20:
        /*0078*/ 	.word	0x00000008
.L_21:


//--------------------- .nv.callgraph             --------------------------
	.section	.nv.callgraph,"",@"SHT_CUDA_CALLGRAPH"
	.align	4
	.sectionentsize	8
	.align		4
        /*0000*/ 	.word	0x00000000
	.align		4
        /*0004*/ 	.word	0xffffffff
	.align		4
        /*0008*/ 	.word	0x00000000
	.align		4
        /*000c*/ 	.word	0xfffffffe
	.align		4
        /*0010*/ 	.word	0x00000000
	.align		4
        /*0014*/ 	.word	0xfffffffd
	.align		4
        /*0018*/ 	.word	0x00000000
	.align		4
        /*001c*/ 	.word	0xfffffffc


//--------------------- .text._Z5saxpyiiPfS_      --------------------------
	.section	.text._Z5saxpyiiPfS_,"ax",@progbits
	.align	128
        .global         _Z5saxpyiiPfS_
        .type           _Z5saxpyiiPfS_,@function
        .size           _Z5saxpyiiPfS_,(.L_x_1 - _Z5saxpyiiPfS_)
        .other          _Z5saxpyiiPfS_,@"STO_CUDA_ENTRY STV_DEFAULT"
_Z5saxpyiiPfS_:
.text._Z5saxpyiiPfS_:
[----:B------:R-:W-:Y:S01]  /*0000*/  LDC R1, c[0x0][0x37c] ;  /* 0x0000df00ff017b82 */ /* 0x000fe20000000800 */
[----:B------:R-:W0:Y:S07]  /*0010*/  S2R R0, SR_TID.X ;  /* 0x0000000000007919 */ /* 0x000e2e0000002100 */
[----:B------:R-:W0:Y:S01]  /*0020*/  S2UR UR4, SR_CTAID.X ;  /* 0x00000000000479c3 */ /* 0x000e220000002500 */
[----:B------:R-:W1:Y:S07]  /*0030*/  LDCU UR5, c[0x0][0x380] ;  /* 0x00007000ff0577ac */ /* 0x000e6e0008000800 */
[----:B------:R-:W0:Y:S02]  /*0040*/  LDC R7, c[0x0][0x360] ;  /* 0x0000d800ff077b82 */ /* 0x000e240000000800 */
[----:B0-----:R-:W-:-:S05]  /*0050*/  IMAD R7, R7, UR4, R0 ;  /* 0x0000000407077c24 */ /* 0x001fca000f8e0200 */
[----:B-1----:R-:W-:-:S13]  /*0060*/  ISETP.GE.AND P0, PT, R7, UR5, PT ;  /* 0x0000000507007c0c */ /* 0x002fda000bf06270 */
[----:B------:R-:W-:Y:S05]  /*0070*/  @P0 EXIT ;  /* 0x000000000000094d */ /* 0x000fea0003800000 */
[----:B------:R-:W0:Y:S01]  /*0080*/  LDC.64 R2, c[0x0][0x388] ;  /* 0x0000e200ff027b82 */ /* 0x000e220000000a00 */
[----:B------:R-:W1:Y:S01]  /*0090*/  LDCU.64 UR4, c[0x0][0x358] ;  /* 0x00006b00ff0477ac */ /* 0x000e620008000a00 */
[----:B------:R-:W2:Y:S06]  /*00a0*/  LDCU UR6, c[0x0][0x384] ;  /* 0x00007080ff0677ac */ /* 0x000eac0008000800 */
[----:B------:R-:W3:Y:S01]  /*00b0*/  LDC.64 R4, c[0x0][0x390] ;  /* 0x0000e400ff047b82 */ /* 0x000ee20000000a00 */
[----:B0-----:R-:W-:-:S06]  /*00c0*/  IMAD.WIDE R2, R7, 0x4, R2 ;  /* 0x0000000407027825 */ /* 0x001fcc00078e0202 */
[----:B-1----:R-:W4:Y:S01]  /*00d0*/  LDG.E R2, desc[UR4][R2.64] ;  /* 0x0000000402027981 */ /* 0x002f22000c1e1900 */
[----:B---3--:R-:W-:-:S05]  /*00e0*/  IMAD.WIDE R4, R7, 0x4, R4 ;  /* 0x0000000407047825 */ /* 0x008fca00078e0204 */
[----:B------:R-:W4:Y:S01]  /*00f0*/  LDG.E R9, desc[UR4][R4.64] ;  /* 0x0000000404097981 */ /* 0x000f22000c1e1900 */
[----:B--2---:R-:W-:-:S05]  /*0100*/  I2FP.F32.S32 R7, UR6 ;  /* 0x0000000600077c45 */ /* 0x004fca0008201400 */
[----:B----4-:R-:W-:-:S05]  /*0110*/  FFMA R7, R2, R7, R9 ;  /* 0x0000000702077223 */ /* 0x010fca0000000009 */
[----:B------:R-:W-:Y:S01]  /*0120*/  STG.E desc[UR4][R4.64], R7 ;  /* 0x0000000704007986 */ /* 0x000fe2000c101904 */
[----:B------:R-:W-:Y:S05]  /*0130*/  EXIT ;  /* 0x000000000000794d */ /* 0x000fea0003800000 */
.L_x_0:
[----:B------:R-:W-:-:S00]  /*0140*/  BRA `(.L_x_0) ;  /* 0xfffffffc00fc7947 */ /* 0x000fc0000383ffff */
[----:B------:R-:W-:-:S00]  /*0150*/  NOP ;  /* 0x0000000000007918 */ /* 0x000fc00000000000 */
        /* <DEDUP_REMOVED lines=10> */
.L_x_1:


//--------------------- .nv.shared.reserved.0     --------------------------
	.section	.nv.shared.reserved.0,"aw",@nobits
	.weak		__nv_reservedSMEM_offset_0_alias
	.size		__nv_reservedSMEM_offset_0_alias, 0, 64
	.other		__nv_reservedSMEM_offset_0_alias,@"STO_CUDA_RESERVED_SHARED STV_DEFAULT"
__nv_reservedSMEM_offset_0_alias:
	.zero		0
	.zero		64


//--------------------- .nv.constant0._Z5saxpyiiPfS_ --------------------------
	.section	.nv.constant0._Z5saxpyiiPfS_,"a",@progbits
	.sectionflags	@""
	.align	4
.nv.constant0._Z5saxpyiiPfS_:
	.zero		920


//--------------------- SYMBOLS --------------------------

	.type		.nv.reservedSmem.offset0,@object
	.size		.nv.reservedSmem.offset0,0x4
